	.headerflags	@"EF_CUDA_TEXMODE_UNIFIED EF_CUDA_64BIT_ADDRESS EF_CUDA_ACCELERATORS EF_CUDA_SM90 EF_CUDA_VIRTUAL_SM(EF_CUDA_SM90)"
	.elftype	@"ET_EXEC"


//--------------------- .nv.info                  --------------------------
	.section	.nv.info,"",@"SHT_CUDA_INFO"
	.align	4


	//----- nvinfo : EIATTR_REGCOUNT
	.align		4
        /*0000*/ 	.byte	0x04, 0x2f
        /*0002*/ 	.short	(.L_1 - .L_0)
	.align		4
.L_0:
        /*0004*/ 	.word	index@(triton_poi_fused_add_mul_3)
        /*0008*/ 	.word	0x00000012


	//----- nvinfo : EIATTR_MIN_STACK_SIZE
	.align		4
.L_1:
        /*000c*/ 	.byte	0x04, 0x12
        /*000e*/ 	.short	(.L_3 - .L_2)
	.align		4
.L_2:
        /*0010*/ 	.word	index@(triton_poi_fused_add_mul_3)
        /*0014*/ 	.word	0x00000000


	//----- nvinfo : EIATTR_FRAME_SIZE
	.align		4
.L_3:
        /*0018*/ 	.byte	0x04, 0x11
        /*001a*/ 	.short	(.L_5 - .L_4)
	.align		4
.L_4:
        /*001c*/ 	.word	index@(triton_poi_fused_add_mul_3)
        /*0020*/ 	.word	0x00000000


	//----- nvinfo : EIATTR_MIN_STACK_SIZE
	.align		4
.L_5:
        /*0024*/ 	.byte	0x04, 0x12
        /*0026*/ 	.short	(.L_7 - .L_6)
	.align		4
.L_6:
        /*0028*/ 	.word	index@(triton_poi_fused_add_mul_3)
        /*002c*/ 	.word	0x00000000
.L_7:


//--------------------- .nv.info.triton_poi_fused_add_mul_3 --------------------------
	.section	.nv.info.triton_poi_fused_add_mul_3,"",@"SHT_CUDA_INFO"
	.sectionflags	@""
	.align	4


	//----- nvinfo : EIATTR_CUDA_API_VERSION
	.align		4
        /*0000*/ 	.byte	0x04, 0x37
        /*0002*/ 	.short	(.L_9 - .L_8)
.L_8:
        /*0004*/ 	.word	0x0000007c


	//----- nvinfo : EIATTR_KPARAM_INFO
	.align		4
.L_9:
        /*0008*/ 	.byte	0x04, 0x17
        /*000a*/ 	.short	(.L_11 - .L_10)
.L_10:
        /*000c*/ 	.word	0x00000000
        /*0010*/ 	.short	0x0004
        /*0012*/ 	.short	0x0020
        /*0014*/ 	.byte	0x00, 0xf0, 0x11, 0x00


	//----- nvinfo : EIATTR_KPARAM_INFO
	.align		4
.L_11:
        /*0018*/ 	.byte	0x04, 0x17
        /*001a*/ 	.short	(.L_13 - .L_12)
.L_12:
        /*001c*/ 	.word	0x00000000
        /*0020*/ 	.short	0x0003
        /*0022*/ 	.short	0x0018
        /*0024*/ 	.byte	0x00, 0xf4, 0x21, 0x00


	//----- nvinfo : EIATTR_KPARAM_INFO
	.align		4
.L_13:
        /*0028*/ 	.byte	0x04, 0x17
        /*002a*/ 	.short	(.L_15 - .L_14)
.L_14:
        /*002c*/ 	.word	0x00000000
        /*0030*/ 	.short	0x0002
        /*0032*/ 	.short	0x0010
        /*0034*/ 	.byte	0x00, 0xf4, 0x21, 0x00


	//----- nvinfo : EIATTR_KPARAM_INFO
	.align		4
.L_15:
        /*0038*/ 	.byte	0x04, 0x17
        /*003a*/ 	.short	(.L_17 - .L_16)
.L_16:
        /*003c*/ 	.word	0x00000000
        /*0040*/ 	.short	0x0001
        /*0042*/ 	.short	0x0008
        /*0044*/ 	.byte	0x00, 0xf4, 0x21, 0x00


	//----- nvinfo : EIATTR_KPARAM_INFO
	.align		4
.L_17:
        /*0048*/ 	.byte	0x04, 0x17
        /*004a*/ 	.short	(.L_19 - .L_18)
.L_18:
        /*004c*/ 	.word	0x00000000
        /*0050*/ 	.short	0x0000
        /*0052*/ 	.short	0x0000
        /*0054*/ 	.byte	0x00, 0xf4, 0x21, 0x00


	//----- nvinfo : EIATTR_SPARSE_MMA_MASK
	.align		4
.L_19:
        /*0058*/ 	.byte	0x03, 0x50
        /*005a*/ 	.short	0x0000


	//----- nvinfo : EIATTR_MAXREG_COUNT
	.align		4
        /*005c*/ 	.byte	0x03, 0x1b
        /*005e*/ 	.short	0x00ff


	//----- nvinfo : EIATTR_EXIT_INSTR_OFFSETS
	.align		4
        /*0060*/ 	.byte	0x04, 0x1c
        /*0062*/ 	.short	(.L_21 - .L_20)


	//   ....[0]....
.L_20:
        /*0064*/ 	.word	0x00000280


	//   ....[1]....
        /*0068*/ 	.word	0x000002a0


	//----- nvinfo : EIATTR_REQNTID
	.align		4
.L_21:
        /*006c*/ 	.byte	0x04, 0x10
        /*006e*/ 	.short	(.L_23 - .L_22)
.L_22:
        /*0070*/ 	.word	0x00000080
        /*0074*/ 	.word	0x00000001
        /*0078*/ 	.word	0x00000001


	//----- nvinfo : EIATTR_CBANK_PARAM_SIZE
	.align		4
.L_23:
        /*007c*/ 	.byte	0x03, 0x19
        /*007e*/ 	.short	0x0024


	//----- nvinfo : EIATTR_PARAM_CBANK
	.align		4
        /*0080*/ 	.byte	0x04, 0x0a
        /*0082*/ 	.short	(.L_25 - .L_24)
	.align		4
.L_24:
        /*0084*/ 	.word	index@(.nv.constant0.triton_poi_fused_add_mul_3)
        /*0088*/ 	.short	0x0210
        /*008a*/ 	.short	0x0024


	//----- nvinfo : EIATTR_SW_WAR
	.align		4
.L_25:
        /*008c*/ 	.byte	0x04, 0x36
        /*008e*/ 	.short	(.L_27 - .L_26)
.L_26:
        /*0090*/ 	.word	0x00000008
.L_27:


//--------------------- .nv.callgraph             --------------------------
	.section	.nv.callgraph,"",@"SHT_CUDA_CALLGRAPH"
	.align	4
	.sectionentsize	8
	.align		4
        /*0000*/ 	.word	0x00000000
	.align		4
        /*0004*/ 	.word	0xffffffff
	.align		4
        /*0008*/ 	.word	0x00000000
	.align		4
        /*000c*/ 	.word	0xfffffffe
	.align		4
        /*0010*/ 	.word	0x00000000
	.align		4
        /*0014*/ 	.word	0xfffffffd
	.align		4
        /*0018*/ 	.word	0x00000000
	.align		4
        /*001c*/ 	.word	0xfffffffc


//--------------------- .text.triton_poi_fused_add_mul_3 --------------------------
	.section	.text.triton_poi_fused_add_mul_3,"ax",@progbits
	.align	128
        .global         triton_poi_fused_add_mul_3
        .type           triton_poi_fused_add_mul_3,@function
        .size           triton_poi_fused_add_mul_3,(.L_x_1 - triton_poi_fused_add_mul_3)
        .other          triton_poi_fused_add_mul_3,@"STO_CUDA_ENTRY STV_DEFAULT"
triton_poi_fused_add_mul_3:
.text.triton_poi_fused_add_mul_3:
[----:B------:R-:W0:Y:S02]  /*0000*/  LDC R1, c[0x0][0x28] ;  /* 0x00000a00ff017b82 */ /* 0x000e240000000800 */
[----:B------:R-:W1:Y:S01]  /*0010*/  S2R R0, SR_TID.X ;  /* 0x0000000000007919 */ /* 0x000e620000002100 */
[----:B------:R-:W2:Y:S01]  /*0020*/  LDC.64 R2, c[0x0][0x218] ;  /* 0x00008600ff027b82 */ /* 0x000ea20000000a00 */
[----:B------:R-:W-:Y:S01]  /*0030*/  CS2R R14, SRZ ;  /* 0x00000000000e7805 */ /* 0x000fe2000001ff00 */
[----:B------:R-:W-:Y:S01]  /*0040*/  ULDC.64 UR4, c[0x0][0x208] ;  /* 0x0000820000047ab9 */ /* 0x000fe20000000a00 */
[----:B------:R-:W3:Y:S01]  /*0050*/  S2R R9, SR_CTAID.X ;  /* 0x0000000000097919 */ /* 0x000ee20000002500 */
[----:B-1----:R-:W-:Y:S01]  /*0060*/  IMAD.SHL.U32 R0, R0, 0x2, RZ ;  /* 0x0000000200007824 */ /* 0x002fe200078e00ff */
[----:B---3--:R-:W-:-:S04]  /*0070*/  SHF.R.S32.HI R6, RZ, 0x17, R9 ;  /* 0x00000017ff067819 */ /* 0x008fc80000011409 */
[----:B------:R-:W-:Y:S02]  /*0080*/  LOP3.LUT R0, R0, 0xfe, RZ, 0xc0, !PT ;  /* 0x000000fe00007812 */ /* 0x000fe400078ec0ff */
[----:B------:R-:W-:-:S03]  /*0090*/  SGXT R6, R6, 0x1 ;  /* 0x000000010606781a */ /* 0x000fc60000000200 */
[----:B------:R-:W-:-:S04]  /*00a0*/  IMAD R9, R9, 0x100, R0 ;  /* 0x0000010009097824 */ /* 0x000fc800078e0200 */
[----:B--2---:R-:W-:Y:S01]  /*00b0*/  IMAD.WIDE R2, R9, 0x4, R2 ;  /* 0x0000000409027825 */ /* 0x004fe200078e0202 */
[CC--:B------:R-:W-:Y:S02]  /*00c0*/  LEA.HI R4, R6.reuse, R9.reuse, RZ, 0x4 ;  /* 0x0000000906047211 */ /* 0x0c0fe400078f20ff */
[CC--:B------:R-:W-:Y:S02]  /*00d0*/  LEA.HI R0, R6.reuse, R9.reuse, RZ, 0x2 ;  /* 0x0000000906007211 */ /* 0x0c0fe400078f10ff */
[----:B------:R-:W-:Y:S02]  /*00e0*/  SHF.R.S32.HI R8, RZ, 0x4, R4 ;  /* 0x00000004ff087819 */ /* 0x000fe40000011404 */
[----:B------:R-:W-:Y:S01]  /*00f0*/  LEA.HI R6, R6, R9, RZ, 0x6 ;  /* 0x0000000906067211 */ /* 0x000fe200078f30ff */
[----:B------:R-:W1:Y:S01]  /*0100*/  LDC.64 R4, c[0x0][0x220] ;  /* 0x00008800ff047b82 */ /* 0x000e620000000a00 */
[----:B------:R-:W-:Y:S02]  /*0110*/  LEA.HI R7, R8, R8, RZ, 0x2 ;  /* 0x0000000808077211 */ /* 0x000fe400078f10ff */
[----:B------:R-:W-:-:S02]  /*0120*/  SHF.R.S32.HI R10, RZ, 0x2, R0 ;  /* 0x00000002ff0a7819 */ /* 0x000fc40000011400 */
[----:B------:R-:W-:Y:S02]  /*0130*/  LOP3.LUT R12, R6, 0xffffffc0, RZ, 0xc0, !PT ;  /* 0xffffffc0060c7812 */ /* 0x000fe400078ec0ff */
[----:B------:R-:W-:Y:S02]  /*0140*/  LOP3.LUT R13, R7, 0x3ffffffc, RZ, 0xc0, !PT ;  /* 0x3ffffffc070d7812 */ /* 0x000fe400078ec0ff */
[----:B------:R-:W2:Y:S01]  /*0150*/  LDC.64 R6, c[0x0][0x210] ;  /* 0x00008400ff067b82 */ /* 0x000ea20000000a00 */
[----:B------:R-:W-:Y:S02]  /*0160*/  LOP3.LUT R0, R0, 0xfffffffc, RZ, 0xc0, !PT ;  /* 0xfffffffc00007812 */ /* 0x000fe400078ec0ff */
[----:B------:R-:W-:Y:S01]  /*0170*/  LEA.HI R11, R10, R10, RZ, 0x2 ;  /* 0x0000000a0a0b7211 */ /* 0x000fe200078f10ff */
[----:B------:R-:W-:Y:S01]  /*0180*/  IMAD.IADD R13, R8, 0x1, -R13 ;  /* 0x00000001080d7824 */ /* 0x000fe200078e0a0d */
[----:B------:R-:W-:Y:S02]  /*0190*/  IADD3 R0, R12, R9, -R0 ;  /* 0x000000090c007210 */ /* 0x000fe40007ffe800 */
[----:B------:R-:W-:-:S02]  /*01a0*/  LOP3.LUT R11, R11, 0xffffffc, RZ, 0xc0, !PT ;  /* 0x0ffffffc0b0b7812 */ /* 0x000fc400078ec0ff */
[----:B------:R-:W-:Y:S01]  /*01b0*/  ISETP.GE.AND P0, PT, R9, 0x100, PT ;  /* 0x000001000900780c */ /* 0x000fe20003f06270 */
[----:B------:R-:W-:Y:S01]  /*01c0*/  IMAD R0, R13, 0x4, R0 ;  /* 0x000000040d007824 */ /* 0x000fe200078e0200 */
[----:B------:R-:W-:Y:S01]  /*01d0*/  CS2R R12, SRZ ;  /* 0x00000000000c7805 */ /* 0x000fe2000001ff00 */
[----:B------:R-:W-:-:S04]  /*01e0*/  IMAD.IADD R11, R10, 0x1, -R11 ;  /* 0x000000010a0b7824 */ /* 0x000fc800078e0a0b */
[----:B------:R-:W-:-:S04]  /*01f0*/  IMAD R11, R11, 0x10, R0 ;  /* 0x000000100b0b7824 */ /* 0x000fc800078e0200 */
[----:B-1----:R-:W-:Y:S02]  /*0200*/  IMAD.WIDE R4, R11, 0x4, R4 ;  /* 0x000000040b047825 */ /* 0x002fe400078e0204 */
[----:B------:R-:W3:Y:S01]  /*0210*/  @!P0 LDG.E.64 R12, desc[UR4][R2.64] ;  /* 0x00000004020c8981 */ /* 0x000ee2000c1e1b00 */
[----:B------:R-:W1:Y:S03]  /*0220*/  LDC.64 R10, c[0x0][0x228] ;  /* 0x00008a00ff0a7b82 */ /* 0x000e660000000a00 */
[----:B--2---:R-:W3:Y:S04]  /*0230*/  LDG.E R7, desc[UR4][R6.64] ;  /* 0x0000000406077981 */ /* 0x004ee8000c1e1900 */
[----:B------:R-:W3:Y:S01]  /*0240*/  @!P0 LDG.E.64 R14, desc[UR4][R4.64] ;  /* 0x00000004040e8981 */ /* 0x000ee2000c1e1b00 */
[----:B-1----:R-:W-:-:S04]  /*0250*/  IMAD.WIDE R8, R9, 0x4, R10 ;  /* 0x0000000409087825 */ /* 0x002fc800078e020a */
[C---:B---3--:R-:W-:Y:S01]  /*0260*/  FFMA R12, R7.reuse, R12, R14 ;  /* 0x0000000c070c7223 */ /* 0x048fe2000000000e */
[----:B------:R-:W-:Y:S01]  /*0270*/  FFMA R13, R7, R13, R15 ;  /* 0x0000000d070d7223 */ /* 0x000fe2000000000f */
[----:B------:R-:W-:Y:S06]  /*0280*/  @P0 EXIT ;  /* 0x000000000000094d */ /* 0x000fec0003800000 */
[----:B------:R-:W-:Y:S01]  /*0290*/  STG.E.64 desc[UR4][R8.64], R12 ;  /* 0x0000000c08007986 */ /* 0x000fe2000c101b04 */
[----:B------:R-:W-:Y:S05]  /*02a0*/  EXIT ;  /* 0x000000000000794d */ /* 0x000fea0003800000 */
.L_x_0:
[----:B------:R-:W-:-:S00]  /*02b0*/  BRA `(.L_x_0) ;  /* 0xfffffffc00fc7947 */ /* 0x000fc0000383ffff */
[----:B------:R-:W-:-:S00]  /*02c0*/  NOP ;  /* 0x0000000000007918 */ /* 0x000fc00000000000 */
        /* <DEDUP_REMOVED lines=11> */
.L_x_1:


//--------------------- .nv.constant0.triton_poi_fused_add_mul_3 --------------------------
	.section	.nv.constant0.triton_poi_fused_add_mul_3,"a",@progbits
	.sectionflags	@""
	.align	4
.nv.constant0.triton_poi_fused_add_mul_3:
	.zero		564
